	.headerflags	@"EF_CUDA_TEXMODE_UNIFIED EF_CUDA_64BIT_ADDRESS EF_CUDA_ACCELERATORS EF_CUDA_SM90 EF_CUDA_VIRTUAL_SM(EF_CUDA_SM90)"
	.elftype	@"ET_EXEC"


//--------------------- .nv.info                  --------------------------
	.section	.nv.info,"",@"SHT_CUDA_INFO"
	.align	4


	//----- nvinfo : EIATTR_REGCOUNT
	.align		4
        /*0000*/ 	.byte	0x04, 0x2f
        /*0002*/ 	.short	(.L_1 - .L_0)
	.align		4
.L_0:
        /*0004*/ 	.word	index@(triton_poi_fused_convolution_div_max_pool2d_with_indices_relu_sub_10)
        /*0008*/ 	.word	0x00000020


	//----- nvinfo : EIATTR_MIN_STACK_SIZE
	.align		4
.L_1:
        /*000c*/ 	.byte	0x04, 0x12
        /*000e*/ 	.short	(.L_3 - .L_2)
	.align		4
.L_2:
        /*0010*/ 	.word	index@(triton_poi_fused_convolution_div_max_pool2d_with_indices_relu_sub_10)
        /*0014*/ 	.word	0x00000000


	//----- nvinfo : EIATTR_FRAME_SIZE
	.align		4
.L_3:
        /*0018*/ 	.byte	0x04, 0x11
        /*001a*/ 	.short	(.L_5 - .L_4)
	.align		4
.L_4:
        /*001c*/ 	.word	index@(triton_poi_fused_convolution_div_max_pool2d_with_indices_relu_sub_10)
        /*0020*/ 	.word	0x00000000


	//----- nvinfo : EIATTR_MIN_STACK_SIZE
	.align		4
.L_5:
        /*0024*/ 	.byte	0x04, 0x12
        /*0026*/ 	.short	(.L_7 - .L_6)
	.align		4
.L_6:
        /*0028*/ 	.word	index@(triton_poi_fused_convolution_div_max_pool2d_with_indices_relu_sub_10)
        /*002c*/ 	.word	0x00000000
.L_7:


//--------------------- .nv.info.triton_poi_fused_convolution_div_max_pool2d_with_indices_relu_sub_10 --------------------------
	.section	.nv.info.triton_poi_fused_convolution_div_max_pool2d_with_indices_relu_sub_10,"",@"SHT_CUDA_INFO"
	.sectionflags	@""
	.align	4


	//----- nvinfo : EIATTR_CUDA_API_VERSION
	.align		4
        /*0000*/ 	.byte	0x04, 0x37
        /*0002*/ 	.short	(.L_9 - .L_8)
.L_8:
        /*0004*/ 	.word	0x0000007c


	//----- nvinfo : EIATTR_KPARAM_INFO
	.align		4
.L_9:
        /*0008*/ 	.byte	0x04, 0x17
        /*000a*/ 	.short	(.L_11 - .L_10)
.L_10:
        /*000c*/ 	.word	0x00000000
        /*0010*/ 	.short	0x0004
        /*0012*/ 	.short	0x001c
        /*0014*/ 	.byte	0x00, 0xf0, 0x11, 0x00


	//----- nvinfo : EIATTR_KPARAM_INFO
	.align		4
.L_11:
        /*0018*/ 	.byte	0x04, 0x17
        /*001a*/ 	.short	(.L_13 - .L_12)
.L_12:
        /*001c*/ 	.word	0x00000000
        /*0020*/ 	.short	0x0003
        /*0022*/ 	.short	0x0018
        /*0024*/ 	.byte	0x00, 0xf0, 0x11, 0x00


	//----- nvinfo : EIATTR_KPARAM_INFO
	.align		4
.L_13:
        /*0028*/ 	.byte	0x04, 0x17
        /*002a*/ 	.short	(.L_15 - .L_14)
.L_14:
        /*002c*/ 	.word	0x00000000
        /*0030*/ 	.short	0x0002
        /*0032*/ 	.short	0x0010
        /*0034*/ 	.byte	0x00, 0xf4, 0x21, 0x00


	//----- nvinfo : EIATTR_KPARAM_INFO
	.align		4
.L_15:
        /*0038*/ 	.byte	0x04, 0x17
        /*003a*/ 	.short	(.L_17 - .L_16)
.L_16:
        /*003c*/ 	.word	0x00000000
        /*0040*/ 	.short	0x0001
        /*0042*/ 	.short	0x0008
        /*0044*/ 	.byte	0x00, 0xf4, 0x21, 0x00


	//----- nvinfo : EIATTR_KPARAM_INFO
	.align		4
.L_17:
        /*0048*/ 	.byte	0x04, 0x17
        /*004a*/ 	.short	(.L_19 - .L_18)
.L_18:
        /*004c*/ 	.word	0x00000000
        /*0050*/ 	.short	0x0000
        /*0052*/ 	.short	0x0000
        /*0054*/ 	.byte	0x00, 0xf4, 0x21, 0x00


	//----- nvinfo : EIATTR_SPARSE_MMA_MASK
	.align		4
.L_19:
        /*0058*/ 	.byte	0x03, 0x50
        /*005a*/ 	.short	0x0000


	//----- nvinfo : EIATTR_MAXREG_COUNT
	.align		4
        /*005c*/ 	.byte	0x03, 0x1b
        /*005e*/ 	.short	0x00ff


	//----- nvinfo : EIATTR_EXIT_INSTR_OFFSETS
	.align		4
        /*0060*/ 	.byte	0x04, 0x1c
        /*0062*/ 	.short	(.L_21 - .L_20)


	//   ....[0]....
.L_20:
        /*0064*/ 	.word	0x000006f0


	//   ....[1]....
        /*0068*/ 	.word	0x00000770


	//----- nvinfo : EIATTR_REQNTID
	.align		4
.L_21:
        /*006c*/ 	.byte	0x04, 0x10
        /*006e*/ 	.short	(.L_23 - .L_22)
.L_22:
        /*0070*/ 	.word	0x00000080
        /*0074*/ 	.word	0x00000001
        /*0078*/ 	.word	0x00000001


	//----- nvinfo : EIATTR_CBANK_PARAM_SIZE
	.align		4
.L_23:
        /*007c*/ 	.byte	0x03, 0x19
        /*007e*/ 	.short	0x0020


	//----- nvinfo : EIATTR_PARAM_CBANK
	.align		4
        /*0080*/ 	.byte	0x04, 0x0a
        /*0082*/ 	.short	(.L_25 - .L_24)
	.align		4
.L_24:
        /*0084*/ 	.word	index@(.nv.constant0.triton_poi_fused_convolution_div_max_pool2d_with_indices_relu_sub_10)
        /*0088*/ 	.short	0x0210
        /*008a*/ 	.short	0x0020


	//----- nvinfo : EIATTR_SW_WAR
	.align		4
.L_25:
        /*008c*/ 	.byte	0x04, 0x36
        /*008e*/ 	.short	(.L_27 - .L_26)
.L_26:
        /*0090*/ 	.word	0x00000008
.L_27:


//--------------------- .nv.callgraph             --------------------------
	.section	.nv.callgraph,"",@"SHT_CUDA_CALLGRAPH"
	.align	4
	.sectionentsize	8
	.align		4
        /*0000*/ 	.word	0x00000000
	.align		4
        /*0004*/ 	.word	0xffffffff
	.align		4
        /*0008*/ 	.word	0x00000000
	.align		4
        /*000c*/ 	.word	0xfffffffe
	.align		4
        /*0010*/ 	.word	0x00000000
	.align		4
        /*0014*/ 	.word	0xfffffffd
	.align		4
        /*0018*/ 	.word	0x00000000
	.align		4
        /*001c*/ 	.word	0xfffffffc


//--------------------- .text.triton_poi_fused_convolution_div_max_pool2d_with_indices_relu_sub_10 --------------------------
	.section	.text.triton_poi_fused_convolution_div_max_pool2d_with_indices_relu_sub_10,"ax",@progbits
	.sectionflags	@"SHF_BARRIERS=1"
	.align	128
        .global         triton_poi_fused_convolution_div_max_pool2d_with_indices_relu_sub_10
        .type           triton_poi_fused_convolution_div_max_pool2d_with_indices_relu_sub_10,@function
        .size           triton_poi_fused_convolution_div_max_pool2d_with_indices_relu_sub_10,(.L_x_1 - triton_poi_fused_convolution_div_max_pool2d_with_indices_relu_sub_10)
        .other          triton_poi_fused_convolution_div_max_pool2d_with_indices_relu_sub_10,@"STO_CUDA_ENTRY STV_DEFAULT"
triton_poi_fused_convolution_div_max_pool2d_with_indices_relu_sub_10:
.text.triton_poi_fused_convolution_div_max_pool2d_with_indices_relu_sub_10:
[----:B------:R-:W0:Y:S02]  /*0000*/  LDC R1, c[0x0][0x28] ;  /* 0x00000a00ff017b82 */ /* 0x000e240000000800 */
[----:B------:R-:W1:Y:S01]  /*0010*/  S2R R17, SR_CTAID.Y ;  /* 0x0000000000117919 */ /* 0x000e620000002600 */
[----:B------:R-:W2:Y:S01]  /*0020*/  LDC.64 R20, c[0x0][0x210] ;  /* 0x00008400ff147b82 */ /* 0x000ea20000000a00 */
[----:B------:R-:W-:Y:S02]  /*0030*/  CS2R R12, SRZ ;  /* 0x00000000000c7805 */ /* 0x000fe4000001ff00 */
[----:B------:R-:W-:Y:S01]  /*0040*/  CS2R R14, SRZ ;  /* 0x00000000000e7805 */ /* 0x000fe2000001ff00 */
[----:B------:R-:W3:Y:S01]  /*0050*/  S2R R18, SR_TID.X ;  /* 0x0000000000127919 */ /* 0x000ee20000002100 */
[----:B------:R-:W-:Y:S01]  /*0060*/  ULDC.64 UR6, c[0x0][0x208] ;  /* 0x0000820000067ab9 */ /* 0x000fe20000000a00 */
[----:B------:R-:W4:Y:S02]  /*0070*/  S2R R19, SR_CTAID.X ;  /* 0x0000000000137919 */ /* 0x000f240000002500 */
[----:B------:R-:W5:Y:S01]  /*0080*/  LDC.64 R4, c[0x0][0x218] ;  /* 0x00008600ff047b82 */ /* 0x000f620000000a00 */
[----:B-1----:R-:W-:-:S02]  /*0090*/  IMAD.SHL.U32 R17, R17, 0x20, RZ ;  /* 0x0000002011117824 */ /* 0x002fc400078e00ff */
[----:B---3--:R-:W-:Y:S01]  /*00a0*/  IMAD.SHL.U32 R0, R18, 0x4, RZ ;  /* 0x0000000412007824 */ /* 0x008fe200078e00ff */
[----:B------:R-:W-:Y:S01]  /*00b0*/  SHF.R.U32.HI R16, RZ, 0x3, R18 ;  /* 0x00000003ff107819 */ /* 0x000fe20000011612 */
[----:B----4-:R-:W-:-:S03]  /*00c0*/  IMAD.SHL.U32 R19, R19, 0x20, RZ ;  /* 0x0000002013137824 */ /* 0x010fc600078e00ff */
[----:B------:R-:W-:Y:S02]  /*00d0*/  LOP3.LUT R2, R17, 0x1c, R0, 0xf8, !PT ;  /* 0x0000001c11027812 */ /* 0x000fe400078ef800 */
[----:B------:R-:W-:Y:S02]  /*00e0*/  SGXT.U32 R16, R16, 0x4 ;  /* 0x000000041010781a */ /* 0x000fe40000000000 */
[----:B------:R-:W-:Y:S02]  /*00f0*/  SHF.R.S32.HI R3, RZ, 0x1f, R2 ;  /* 0x0000001fff037819 */ /* 0x000fe40000011402 */
[----:B------:R-:W-:Y:S02]  /*0100*/  ISETP.GE.AND P2, PT, R2, 0x200, PT ;  /* 0x000002000200780c */ /* 0x000fe40003f46270 */
[----:B------:R-:W-:-:S04]  /*0110*/  LEA.HI R3, R3, R2, RZ, 0x7 ;  /* 0x0000000203037211 */ /* 0x000fc800078f38ff */
[C---:B------:R-:W-:Y:S01]  /*0120*/  LOP3.LUT R7, R3.reuse, 0xffffff80, RZ, 0xc0, !PT ;  /* 0xffffff8003077812 */ /* 0x040fe200078ec0ff */
[----:B------:R-:W-:-:S04]  /*0130*/  IMAD.SHL.U32 R3, R3, 0x400, RZ ;  /* 0x0000040003037824 */ /* 0x000fc800078e00ff */
[----:B------:R-:W-:Y:S01]  /*0140*/  IMAD.IADD R7, R2, 0x1, -R7 ;  /* 0x0000000102077824 */ /* 0x000fe200078e0a07 */
[----:B------:R-:W-:Y:S02]  /*0150*/  LOP3.LUT R6, R3, 0xfffe0000, RZ, 0xc0, !PT ;  /* 0xfffe000003067812 */ /* 0x000fe400078ec0ff */
[----:B------:R-:W-:Y:S01]  /*0160*/  LOP3.LUT R3, R19, R16, RZ, 0xfc, !PT ;  /* 0x0000001013037212 */ /* 0x000fe200078efcff */
[----:B-----5:R-:W-:Y:S01]  /*0170*/  IMAD.WIDE R24, R7, 0x4, R4 ;  /* 0x0000000407187825 */ /* 0x020fe200078e0204 */
[----:B------:R-:W-:Y:S02]  /*0180*/  CS2R R4, SRZ ;  /* 0x0000000000047805 */ /* 0x000fe4000001ff00 */
[----:B------:R-:W-:Y:S01]  /*0190*/  ISETP.LT.AND P0, PT, R3, 0x400, !P2 ;  /* 0x000004000300780c */ /* 0x000fe20005701270 */
[----:B------:R-:W-:Y:S01]  /*01a0*/  IMAD.IADD R8, R7, 0x1, R6 ;  /* 0x0000000107087824 */ /* 0x000fe200078e0206 */
[----:B------:R-:W-:-:S03]  /*01b0*/  LOP3.LUT R6, R19, 0x10, R16, 0xfe, !PT ;  /* 0x0000001013067812 */ /* 0x000fc600078efe10 */
[--C-:B------:R-:W-:Y:S01]  /*01c0*/  IMAD R9, R3, 0x80, R8.reuse ;  /* 0x0000008003097824 */ /* 0x100fe200078e0208 */
[C---:B------:R-:W-:Y:S01]  /*01d0*/  ISETP.LT.AND P1, PT, R6.reuse, 0x400, !P2 ;  /* 0x000004000600780c */ /* 0x040fe20005721270 */
[----:B------:R-:W-:Y:S01]  /*01e0*/  IMAD R11, R6, 0x80, R8 ;  /* 0x00000080060b7824 */ /* 0x000fe200078e0208 */
[----:B------:R-:W-:Y:S01]  /*01f0*/  CS2R R6, SRZ ;  /* 0x0000000000067805 */ /* 0x000fe2000001ff00 */
[----:B--2---:R-:W-:Y:S01]  /*0200*/  IMAD.WIDE R2, R9, 0x4, R20 ;  /* 0x0000000409027825 */ /* 0x004fe200078e0214 */
[----:B------:R-:W-:-:S03]  /*0210*/  CS2R R8, SRZ ;  /* 0x0000000000087805 */ /* 0x000fc6000001ff00 */
[----:B------:R-:W-:Y:S01]  /*0220*/  IMAD.WIDE R20, R11, 0x4, R20 ;  /* 0x000000040b147825 */ /* 0x000fe200078e0214 */
[----:B------:R-:W-:Y:S01]  /*0230*/  CS2R R10, SRZ ;  /* 0x00000000000a7805 */ /* 0x000fe2000001ff00 */
[----:B------:R-:W2:Y:S04]  /*0240*/  @P0 LDG.E.EL.128 R12, desc[UR6][R2.64] ;  /* 0x00000006020c0981 */ /* 0x000ea8000c2e1d00 */
[----:B------:R1:W3:Y:S04]  /*0250*/  @P1 LDG.E.EL.128 R4, desc[UR6][R20.64] ;  /* 0x0000000614041981 */ /* 0x0002e8000c2e1d00 */
[----:B------:R-:W2:Y:S01]  /*0260*/  @!P2 LDG.E.EL.128 R8, desc[UR6][R24.64] ;  /* 0x000000061808a981 */ /* 0x000ea2000c2e1d00 */
[----:B------:R-:W4:Y:S01]  /*0270*/  S2UR UR5, SR_CgaCtaId ;  /* 0x00000000000579c3 */ /* 0x000f220000008800 */
[----:B------:R-:W-:Y:S01]  /*0280*/  IMAD.SHL.U32 R18, R18, 0x80, RZ ;  /* 0x0000008012127824 */ /* 0x000fe200078e00ff */
[----:B------:R-:W-:-:S04]  /*0290*/  UMOV UR4, 0x400 ;  /* 0x0000040000047882 */ /* 0x000fc80000000000 */
[----:B------:R-:W-:-:S04]  /*02a0*/  LOP3.LUT R23, R18, 0x380, RZ, 0xc0, !PT ;  /* 0x0000038012177812 */ /* 0x000fc800078ec0ff */
[C---:B------:R-:W-:Y:S02]  /*02b0*/  LOP3.LUT R26, R23.reuse, R16, RZ, 0xfc, !PT ;  /* 0x00000010171a7212 */ /* 0x040fe400078efcff */
[C---:B------:R-:W-:Y:S02]  /*02c0*/  LOP3.LUT R27, R23.reuse, 0x20, RZ, 0xfc, !PT ;  /* 0x00000020171b7812 */ /* 0x040fe400078efcff */
[C---:B------:R-:W-:Y:S02]  /*02d0*/  LOP3.LUT R29, R23.reuse, 0x40, RZ, 0xfc, !PT ;  /* 0x00000040171d7812 */ /* 0x040fe400078efcff */
[C---:B------:R-:W-:Y:S02]  /*02e0*/  LOP3.LUT R28, R23.reuse, 0x60, RZ, 0xfc, !PT ;  /* 0x00000060171c7812 */ /* 0x040fe400078efcff */
[-C--:B------:R-:W-:Y:S02]  /*02f0*/  LEA.HI R22, R23, R26.reuse, RZ, 0x1b ;  /* 0x0000001a17167211 */ /* 0x080fe400078fd8ff */
[-C--:B------:R-:W-:Y:S01]  /*0300*/  LEA.HI R18, R27, R26.reuse, RZ, 0x1b ;  /* 0x0000001a1b127211 */ /* 0x080fe200078fd8ff */
[----:B----4-:R-:W-:Y:S01]  /*0310*/  UPRMT UR4, UR5, 0x654, UR4 ;  /* 0x0000065405047896 */ /* 0x010fe20008000004 */
[----:B-1----:R-:W-:-:S02]  /*0320*/  LEA.HI R20, R29, R26, RZ, 0x1b ;  /* 0x0000001a1d147211 */ /* 0x002fc400078fd8ff */
[----:B------:R-:W-:-:S03]  /*0330*/  LEA.HI R2, R28, R26, RZ, 0x1b ;  /* 0x0000001a1c027211 */ /* 0x000fc600078fd8ff */
[----:B------:R-:W-:Y:S02]  /*0340*/  LEA R21, R18, UR4, 0x2 ;  /* 0x0000000412157c11 */ /* 0x000fe4000f8e10ff */
[----:B------:R-:W-:Y:S02]  /*0350*/  LEA R20, R20, UR4, 0x2 ;  /* 0x0000000414147c11 */ /* 0x000fe4000f8e10ff */
[----:B------:R-:W-:Y:S02]  /*0360*/  LOP3.LUT R19, R19, 0x1c, R0, 0xf8, !PT ;  /* 0x0000001c13137812 */ /* 0x000fe400078ef800 */
[C---:B--2---:R-:W-:Y:S01]  /*0370*/  FSETP.GEU.AND P5, PT, R8.reuse, -R12, PT ;  /* 0x8000000c0800720b */ /* 0x044fe20003fae000 */
[----:B------:R-:W-:Y:S01]  /*0380*/  FADD R12, R8, R12 ;  /* 0x0000000c080c7221 */ /* 0x000fe20000000000 */
[C---:B---3--:R-:W-:Y:S01]  /*0390*/  FSETP.GEU.AND P1, PT, R9.reuse, -R5, PT ;  /* 0x800000050900720b */ /* 0x048fe20003f2e000 */
[C---:B------:R-:W-:Y:S01]  /*03a0*/  FADD R5, R9.reuse, R5 ;  /* 0x0000000509057221 */ /* 0x040fe20000000000 */
[C---:B------:R-:W-:Y:S01]  /*03b0*/  FSETP.GEU.AND P2, PT, R9.reuse, -R13, PT ;  /* 0x8000000d0900720b */ /* 0x040fe20003f4e000 */
[----:B------:R-:W-:Y:S01]  /*03c0*/  FADD R9, R9, R13 ;  /* 0x0000000d09097221 */ /* 0x000fe20000000000 */
[C---:B------:R-:W-:Y:S01]  /*03d0*/  FSETP.GEU.AND P3, PT, R10.reuse, -R6, PT ;  /* 0x800000060a00720b */ /* 0x040fe20003f6e000 */
[----:B------:R-:W-:Y:S01]  /*03e0*/  FADD R6, R10, R6 ;  /* 0x000000060a067221 */ /* 0x000fe20000000000 */
[----:B------:R-:W-:-:S02]  /*03f0*/  FSEL R3, R12, RZ, P5 ;  /* 0x000000ff0c037208 */ /* 0x000fc40002800000 */
[C---:B------:R-:W-:Y:S01]  /*0400*/  FSETP.GEU.AND P4, PT, R10.reuse, -R14, PT ;  /* 0x8000000e0a00720b */ /* 0x040fe20003f8e000 */
[----:B------:R-:W-:Y:S01]  /*0410*/  FADD R10, R10, R14 ;  /* 0x0000000e0a0a7221 */ /* 0x000fe20000000000 */
[C---:B------:R-:W-:Y:S01]  /*0420*/  FSETP.GEU.AND P5, PT, R11.reuse, -R7, PT ;  /* 0x800000070b00720b */ /* 0x040fe20003fae000 */
[C---:B------:R-:W-:Y:S01]  /*0430*/  FADD R7, R11.reuse, R7 ;  /* 0x000000070b077221 */ /* 0x040fe20000000000 */
[C---:B------:R-:W-:Y:S01]  /*0440*/  FSETP.GEU.AND P6, PT, R11.reuse, -R15, PT ;  /* 0x8000000f0b00720b */ /* 0x040fe20003fce000 */
[----:B------:R-:W-:Y:S01]  /*0450*/  FADD R11, R11, R15 ;  /* 0x0000000f0b0b7221 */ /* 0x000fe20000000000 */
[C---:B------:R-:W-:Y:S01]  /*0460*/  FSETP.GEU.AND P0, PT, R8.reuse, -R4, PT ;  /* 0x800000040800720b */ /* 0x040fe20003f0e000 */
[----:B------:R-:W-:Y:S01]  /*0470*/  FADD R4, R8, R4 ;  /* 0x0000000408047221 */ /* 0x000fe20000000000 */
[----:B------:R-:W-:Y:S02]  /*0480*/  SHF.R.U32.HI R13, RZ, 0x5, R0 ;  /* 0x00000005ff0d7819 */ /* 0x000fe40000011600 */
[----:B------:R-:W-:-:S02]  /*0490*/  LEA R8, R22, UR4, 0x2 ;  /* 0x0000000416087c11 */ /* 0x000fc4000f8e10ff */
[----:B------:R-:W-:Y:S02]  /*04a0*/  FSEL R12, R9, RZ, P2 ;  /* 0x000000ff090c7208 */ /* 0x000fe40001000000 */
[----:B------:R-:W-:Y:S02]  /*04b0*/  LEA R22, R2, UR4, 0x2 ;  /* 0x0000000402167c11 */ /* 0x000fe4000f8e10ff */
[----:B------:R-:W-:Y:S02]  /*04c0*/  FSEL R10, R10, RZ, P4 ;  /* 0x000000ff0a0a7208 */ /* 0x000fe40002000000 */
[----:B------:R-:W-:Y:S02]  /*04d0*/  FSEL R11, R11, RZ, P6 ;  /* 0x000000ff0b0b7208 */ /* 0x000fe40003000000 */
[----:B------:R-:W-:Y:S01]  /*04e0*/  SGXT.U32 R2, R13, 0x4 ;  /* 0x000000040d02781a */ /* 0x000fe20000000000 */
[----:B------:R-:W-:Y:S01]  /*04f0*/  STS [R8], R3 ;  /* 0x0000000308007388 */ /* 0x000fe20000000800 */
[----:B------:R-:W-:-:S02]  /*0500*/  FSEL R13, R4, RZ, P0 ;  /* 0x000000ff040d7208 */ /* 0x000fc40000000000 */
[----:B------:R-:W-:Y:S01]  /*0510*/  FSEL R14, R5, RZ, P1 ;  /* 0x000000ff050e7208 */ /* 0x000fe20000800000 */
[----:B------:R1:W-:Y:S01]  /*0520*/  STS [R21+0x80], R12 ;  /* 0x0000800c15007388 */ /* 0x0003e20000000800 */
[----:B------:R-:W-:Y:S02]  /*0530*/  FSEL R15, R6, RZ, P3 ;  /* 0x000000ff060f7208 */ /* 0x000fe40001800000 */
[----:B------:R-:W-:Y:S01]  /*0540*/  FSEL R18, R7, RZ, P5 ;  /* 0x000000ff07127208 */ /* 0x000fe20002800000 */
[----:B------:R-:W-:Y:S04]  /*0550*/  STS [R20+0x100], R10 ;  /* 0x0001000a14007388 */ /* 0x000fe80000000800 */
[----:B------:R2:W-:Y:S04]  /*0560*/  STS [R22+0x180], R11 ;  /* 0x0001800b16007388 */ /* 0x0005e80000000800 */
[----:B------:R3:W-:Y:S04]  /*0570*/  STS [R8+0x40], R13 ;  /* 0x0000400d08007388 */ /* 0x0007e80000000800 */
[----:B------:R-:W-:Y:S04]  /*0580*/  STS [R21+0xc0], R14 ;  /* 0x0000c00e15007388 */ /* 0x000fe80000000800 */
[----:B------:R-:W-:Y:S04]  /*0590*/  STS [R20+0x140], R15 ;  /* 0x0001400f14007388 */ /* 0x000fe80000000800 */
[----:B------:R-:W-:Y:S01]  /*05a0*/  STS [R22+0x1c0], R18 ;  /* 0x0001c01216007388 */ /* 0x000fe20000000800 */
[----:B------:R-:W-:-:S05]  /*05b0*/  LOP3.LUT R9, R0, 0x1fc, RZ, 0xc0, !PT ;  /* 0x000001fc00097812 */ /* 0x000fca00078ec0ff */
[----:B------:R-:W-:-:S05]  /*05c0*/  IMAD.IADD R2, R9, 0x1, R2 ;  /* 0x0000000109027824 */ /* 0x000fca00078e0202 */
[----:B-1----:R-:W-:Y:S01]  /*05d0*/  LEA R12, R2, UR4, 0x2 ;  /* 0x00000004020c7c11 */ /* 0x002fe2000f8e10ff */
[----:B------:R-:W-:Y:S08]  /*05e0*/  BAR.SYNC.DEFER_BLOCKING 0x0 ;  /* 0x0000000000007b1d */ /* 0x000ff00000010000 */
[----:B------:R-:W1:Y:S01]  /*05f0*/  LDC.64 R2, c[0x0][0x220] ;  /* 0x00008800ff027b82 */ /* 0x000e620000000a00 */
[----:B------:R-:W-:Y:S04]  /*0600*/  LDS R4, [R12] ;  /* 0x000000000c047984 */ /* 0x000fe80000000800 */
[----:B------:R-:W-:Y:S04]  /*0610*/  LDS R5, [R12+0x4] ;  /* 0x000004000c057984 */ /* 0x000fe80000000800 */
[----:B------:R-:W-:Y:S04]  /*0620*/  LDS R6, [R12+0x8] ;  /* 0x000008000c067984 */ /* 0x000fe80000000800 */
[----:B------:R-:W4:Y:S01]  /*0630*/  LDS R7, [R12+0xc] ;  /* 0x00000c000c077984 */ /* 0x000f220000000800 */
[----:B------:R-:W-:-:S02]  /*0640*/  ISETP.GE.AND P0, PT, R19, 0x400, PT ;  /* 0x000004001300780c */ /* 0x000fc40003f06270 */
[----:B------:R-:W-:Y:S02]  /*0650*/  LOP3.LUT R0, R17, R16, RZ, 0xfc, !PT ;  /* 0x0000001011007212 */ /* 0x000fe400078efcff */
[----:B------:R-:W-:Y:S02]  /*0660*/  LOP3.LUT R16, R17, 0x10, R16, 0xfe, !PT ;  /* 0x0000001011107812 */ /* 0x000fe400078efe10 */
[----:B------:R-:W-:Y:S02]  /*0670*/  ISETP.LT.AND P1, PT, R0, 0x200, !P0 ;  /* 0x000002000000780c */ /* 0x000fe40004721270 */
[----:B------:R-:W-:Y:S01]  /*0680*/  ISETP.LT.AND P0, PT, R16, 0x200, !P0 ;  /* 0x000002001000780c */ /* 0x000fe20004701270 */
[----:B--2---:R-:W-:Y:S01]  /*0690*/  IMAD R11, R0, 0x400, R19 ;  /* 0x00000400000b7824 */ /* 0x004fe200078e0213 */
[----:B---3--:R-:W-:-:S04]  /*06a0*/  LOP3.LUT R8, R9, 0x200, RZ, 0xfc, !PT ;  /* 0x0000020009087812 */ /* 0x008fc800078efcff */
[----:B------:R-:W-:Y:S01]  /*06b0*/  LEA.HI R0, R8, R9, RZ, 0x1b ;  /* 0x0000000908007211 */ /* 0x000fe200078fd8ff */
[----:B-1----:R-:W-:-:S03]  /*06c0*/  IMAD.WIDE R8, R11, 0x4, R2 ;  /* 0x000000040b087825 */ /* 0x002fc600078e0202 */
[----:B------:R-:W-:Y:S02]  /*06d0*/  LEA R0, R0, UR4, 0x2 ;  /* 0x0000000400007c11 */ /* 0x000fe4000f8e10ff */
[----:B----4-:R1:W-:Y:S01]  /*06e0*/  @P1 STG.E.128 desc[UR6][R8.64], R4 ;  /* 0x0000000408001986 */ /* 0x0103e2000c101d06 */
[----:B------:R-:W-:Y:S05]  /*06f0*/  @!P0 EXIT ;  /* 0x000000000000894d */ /* 0x000fea0003800000 */
[----:B-1----:R-:W-:Y:S01]  /*0700*/  LDS R4, [R0+0x800] ;  /* 0x0008000000047984 */ /* 0x002fe20000000800 */
[----:B------:R-:W-:-:S03]  /*0710*/  IMAD R19, R16, 0x400, R19 ;  /* 0x0000040010137824 */ /* 0x000fc600078e0213 */
[----:B------:R-:W-:Y:S01]  /*0720*/  LDS R5, [R0+0x804] ;  /* 0x0008040000057984 */ /* 0x000fe20000000800 */
[----:B------:R-:W-:-:S03]  /*0730*/  IMAD.WIDE R2, R19, 0x4, R2 ;  /* 0x0000000413027825 */ /* 0x000fc600078e0202 */
[----:B------:R-:W-:Y:S04]  /*0740*/  LDS R6, [R0+0x808] ;  /* 0x0008080000067984 */ /* 0x000fe80000000800 */
[----:B------:R-:W0:Y:S04]  /*0750*/  LDS R7, [R0+0x80c] ;  /* 0x00080c0000077984 */ /* 0x000e280000000800 */
[----:B0-----:R-:W-:Y:S01]  /*0760*/  STG.E.128 desc[UR6][R2.64], R4 ;  /* 0x0000000402007986 */ /* 0x001fe2000c101d06 */
[----:B------:R-:W-:Y:S05]  /*0770*/  EXIT ;  /* 0x000000000000794d */ /* 0x000fea0003800000 */
.L_x_0:
[----:B------:R-:W-:-:S00]  /*0780*/  BRA `(.L_x_0) ;  /* 0xfffffffc00fc7947 */ /* 0x000fc0000383ffff */
[----:B------:R-:W-:-:S00]  /*0790*/  NOP ;  /* 0x0000000000007918 */ /* 0x000fc00000000000 */
        /* <DEDUP_REMOVED lines=14> */
.L_x_1:


//--------------------- .nv.shared.triton_poi_fused_convolution_div_max_pool2d_with_indices_relu_sub_10 --------------------------
	.section	.nv.shared.triton_poi_fused_convolution_div_max_pool2d_with_indices_relu_sub_10,"aw",@nobits
	.sectionflags	@""
	.align	16
	.zero		1024


//--------------------- .nv.constant0.triton_poi_fused_convolution_div_max_pool2d_with_indices_relu_sub_10 --------------------------
	.section	.nv.constant0.triton_poi_fused_convolution_div_max_pool2d_with_indices_relu_sub_10,"a",@progbits
	.sectionflags	@""
	.align	4
.nv.constant0.triton_poi_fused_convolution_div_max_pool2d_with_indices_relu_sub_10:
	.zero		560
